	.headerflags	@"EF_CUDA_TEXMODE_UNIFIED EF_CUDA_64BIT_ADDRESS EF_CUDA_ACCELERATORS EF_CUDA_SM90 EF_CUDA_VIRTUAL_SM(EF_CUDA_SM90)"
	.elftype	@"ET_EXEC"


//--------------------- .nv.info                  --------------------------
	.section	.nv.info,"",@"SHT_CUDA_INFO"
	.align	4


	//----- nvinfo : EIATTR_REGCOUNT
	.align		4
        /*0000*/ 	.byte	0x04, 0x2f
        /*0002*/ 	.short	(.L_1 - .L_0)
	.align		4
.L_0:
        /*0004*/ 	.word	index@(triton_poi_fused__log_softmax_0)
        /*0008*/ 	.word	0x00000014


	//----- nvinfo : EIATTR_MIN_STACK_SIZE
	.align		4
.L_1:
        /*000c*/ 	.byte	0x04, 0x12
        /*000e*/ 	.short	(.L_3 - .L_2)
	.align		4
.L_2:
        /*0010*/ 	.word	index@(triton_poi_fused__log_softmax_0)
        /*0014*/ 	.word	0x00000000


	//----- nvinfo : EIATTR_FRAME_SIZE
	.align		4
.L_3:
        /*0018*/ 	.byte	0x04, 0x11
        /*001a*/ 	.short	(.L_5 - .L_4)
	.align		4
.L_4:
        /*001c*/ 	.word	index@(triton_poi_fused__log_softmax_0)
        /*0020*/ 	.word	0x00000000


	//----- nvinfo : EIATTR_MIN_STACK_SIZE
	.align		4
.L_5:
        /*0024*/ 	.byte	0x04, 0x12
        /*0026*/ 	.short	(.L_7 - .L_6)
	.align		4
.L_6:
        /*0028*/ 	.word	index@(triton_poi_fused__log_softmax_0)
        /*002c*/ 	.word	0x00000000
.L_7:


//--------------------- .nv.info.triton_poi_fused__log_softmax_0 --------------------------
	.section	.nv.info.triton_poi_fused__log_softmax_0,"",@"SHT_CUDA_INFO"
	.sectionflags	@""
	.align	4


	//----- nvinfo : EIATTR_CUDA_API_VERSION
	.align		4
        /*0000*/ 	.byte	0x04, 0x37
        /*0002*/ 	.short	(.L_9 - .L_8)
.L_8:
        /*0004*/ 	.word	0x0000007c


	//----- nvinfo : EIATTR_KPARAM_INFO
	.align		4
.L_9:
        /*0008*/ 	.byte	0x04, 0x17
        /*000a*/ 	.short	(.L_11 - .L_10)
.L_10:
        /*000c*/ 	.word	0x00000000
        /*0010*/ 	.short	0x0002
        /*0012*/ 	.short	0x0010
        /*0014*/ 	.byte	0x00, 0xf0, 0x11, 0x00


	//----- nvinfo : EIATTR_KPARAM_INFO
	.align		4
.L_11:
        /*0018*/ 	.byte	0x04, 0x17
        /*001a*/ 	.short	(.L_13 - .L_12)
.L_12:
        /*001c*/ 	.word	0x00000000
        /*0020*/ 	.short	0x0001
        /*0022*/ 	.short	0x0008
        /*0024*/ 	.byte	0x00, 0xf4, 0x21, 0x00


	//----- nvinfo : EIATTR_KPARAM_INFO
	.align		4
.L_13:
        /*0028*/ 	.byte	0x04, 0x17
        /*002a*/ 	.short	(.L_15 - .L_14)
.L_14:
        /*002c*/ 	.word	0x00000000
        /*0030*/ 	.short	0x0000
        /*0032*/ 	.short	0x0000
        /*0034*/ 	.byte	0x00, 0xf4, 0x21, 0x00


	//----- nvinfo : EIATTR_SPARSE_MMA_MASK
	.align		4
.L_15:
        /*0038*/ 	.byte	0x03, 0x50
        /*003a*/ 	.short	0x0000


	//----- nvinfo : EIATTR_MAXREG_COUNT
	.align		4
        /*003c*/ 	.byte	0x03, 0x1b
        /*003e*/ 	.short	0x00ff


	//----- nvinfo : EIATTR_EXIT_INSTR_OFFSETS
	.align		4
        /*0040*/ 	.byte	0x04, 0x1c
        /*0042*/ 	.short	(.L_17 - .L_16)


	//   ....[0]....
.L_16:
        /*0044*/ 	.word	0x000002c0


	//   ....[1]....
        /*0048*/ 	.word	0x000002e0


	//----- nvinfo : EIATTR_REQNTID
	.align		4
.L_17:
        /*004c*/ 	.byte	0x04, 0x10
        /*004e*/ 	.short	(.L_19 - .L_18)
.L_18:
        /*0050*/ 	.word	0x00000080
        /*0054*/ 	.word	0x00000001
        /*0058*/ 	.word	0x00000001


	//----- nvinfo : EIATTR_CBANK_PARAM_SIZE
	.align		4
.L_19:
        /*005c*/ 	.byte	0x03, 0x19
        /*005e*/ 	.short	0x0014


	//----- nvinfo : EIATTR_PARAM_CBANK
	.align		4
        /*0060*/ 	.byte	0x04, 0x0a
        /*0062*/ 	.short	(.L_21 - .L_20)
	.align		4
.L_20:
        /*0064*/ 	.word	index@(.nv.constant0.triton_poi_fused__log_softmax_0)
        /*0068*/ 	.short	0x0210
        /*006a*/ 	.short	0x0014


	//----- nvinfo : EIATTR_SW_WAR
	.align		4
.L_21:
        /*006c*/ 	.byte	0x04, 0x36
        /*006e*/ 	.short	(.L_23 - .L_22)
.L_22:
        /*0070*/ 	.word	0x00000008
.L_23:


//--------------------- .nv.callgraph             --------------------------
	.section	.nv.callgraph,"",@"SHT_CUDA_CALLGRAPH"
	.align	4
	.sectionentsize	8
	.align		4
        /*0000*/ 	.word	0x00000000
	.align		4
        /*0004*/ 	.word	0xffffffff
	.align		4
        /*0008*/ 	.word	0x00000000
	.align		4
        /*000c*/ 	.word	0xfffffffe
	.align		4
        /*0010*/ 	.word	0x00000000
	.align		4
        /*0014*/ 	.word	0xfffffffd
	.align		4
        /*0018*/ 	.word	0x00000000
	.align		4
        /*001c*/ 	.word	0xfffffffc


//--------------------- .text.triton_poi_fused__log_softmax_0 --------------------------
	.section	.text.triton_poi_fused__log_softmax_0,"ax",@progbits
	.align	128
        .global         triton_poi_fused__log_softmax_0
        .type           triton_poi_fused__log_softmax_0,@function
        .size           triton_poi_fused__log_softmax_0,(.L_x_1 - triton_poi_fused__log_softmax_0)
        .other          triton_poi_fused__log_softmax_0,@"STO_CUDA_ENTRY STV_DEFAULT"
triton_poi_fused__log_softmax_0:
.text.triton_poi_fused__log_softmax_0:
[----:B------:R-:W0:Y:S02]  /*0000*/  LDC R1, c[0x0][0x28] ;  /* 0x00000a00ff017b82 */ /* 0x000e240000000800 */
[----:B------:R-:W1:Y:S01]  /*0010*/  S2R R5, SR_TID.X ;  /* 0x0000000000057919 */ /* 0x000e620000002100 */
[----:B------:R-:W2:Y:S01]  /*0020*/  LDC.64 R2, c[0x0][0x210] ;  /* 0x00008400ff027b82 */ /* 0x000ea20000000a00 */
[----:B------:R-:W-:Y:S01]  /*0030*/  IMAD.MOV.U32 R17, RZ, RZ, RZ ;  /* 0x000000ffff117224 */ /* 0x000fe200078e00ff */
[----:B------:R-:W-:Y:S01]  /*0040*/  ULDC.64 UR4, c[0x0][0x208] ;  /* 0x0000820000047ab9 */ /* 0x000fe20000000a00 */
[----:B------:R-:W3:Y:S01]  /*0050*/  S2R R0, SR_CTAID.X ;  /* 0x0000000000007919 */ /* 0x000ee20000002500 */
[----:B-1----:R-:W-:Y:S02]  /*0060*/  LOP3.LUT R5, R5, 0x7f, RZ, 0xc0, !PT ;  /* 0x0000007f05057812 */ /* 0x002fe400078ec0ff */
[----:B---3--:R-:W-:-:S03]  /*0070*/  SHF.R.S32.HI R4, RZ, 0x18, R0 ;  /* 0x00000018ff047819 */ /* 0x008fc60000011400 */
[----:B------:R-:W-:Y:S01]  /*0080*/  IMAD R5, R0, 0x80, R5 ;  /* 0x0000008000057824 */ /* 0x000fe200078e0205 */
[----:B------:R-:W-:-:S04]  /*0090*/  SGXT R0, R4, 0x1 ;  /* 0x000000010400781a */ /* 0x000fc80000000200 */
[----:B------:R-:W-:Y:S02]  /*00a0*/  ISETP.GE.AND P0, PT, R5, 0x100, PT ;  /* 0x000001000500780c */ /* 0x000fe40003f06270 */
[CC--:B------:R-:W-:Y:S02]  /*00b0*/  LEA.HI R4, R0.reuse, R5.reuse, RZ, 0x4 ;  /* 0x0000000500047211 */ /* 0x0c0fe400078f20ff */
[----:B------:R-:W-:Y:S02]  /*00c0*/  LEA.HI R0, R0, R5, RZ, 0x6 ;  /* 0x0000000500007211 */ /* 0x000fe400078f30ff */
[----:B------:R-:W-:Y:S02]  /*00d0*/  LOP3.LUT R4, R4, 0xfffffff0, RZ, 0xc0, !PT ;  /* 0xfffffff004047812 */ /* 0x000fe400078ec0ff */
[----:B------:R-:W-:-:S04]  /*00e0*/  LOP3.LUT R0, R0, 0xffffffc0, RZ, 0xc0, !PT ;  /* 0xffffffc000007812 */ /* 0x000fc800078ec0ff */
[----:B------:R-:W-:-:S05]  /*00f0*/  IADD3 R13, R0, R5, -R4 ;  /* 0x00000005000d7210 */ /* 0x000fca0007ffe804 */
[----:B--2---:R-:W-:-:S04]  /*0100*/  IMAD.WIDE R6, R13, 0x4, R2 ;  /* 0x000000040d067825 */ /* 0x004fc800078e0202 */
[----:B------:R-:W-:Y:S01]  /*0110*/  VIADD R9, R13, 0x10 ;  /* 0x000000100d097836 */ /* 0x000fe20000000000 */
[----:B------:R1:W2:Y:S01]  /*0120*/  @!P0 LDG.E.EL R17, desc[UR4][R6.64] ;  /* 0x0000000406118981 */ /* 0x0002a2000c2e1900 */
[----:B------:R-:W-:Y:S02]  /*0130*/  IMAD.MOV.U32 R4, RZ, RZ, RZ ;  /* 0x000000ffff047224 */ /* 0x000fe400078e00ff */
[----:B------:R-:W-:Y:S01]  /*0140*/  IMAD.WIDE R8, R9, 0x4, R2 ;  /* 0x0000000409087825 */ /* 0x000fe200078e0202 */
[----:B------:R-:W-:-:S03]  /*0150*/  CS2R R14, SRZ ;  /* 0x00000000000e7805 */ /* 0x000fc6000001ff00 */
[----:B------:R-:W-:Y:S01]  /*0160*/  VIADD R11, R13, 0x20 ;  /* 0x000000200d0b7836 */ /* 0x000fe20000000000 */
[----:B------:R-:W3:Y:S01]  /*0170*/  @!P0 LDG.E.EL R4, desc[UR4][R8.64] ;  /* 0x0000000408048981 */ /* 0x000ee2000c2e1900 */
[----:B------:R-:W-:Y:S01]  /*0180*/  IMAD.MOV.U32 R0, RZ, RZ, RZ ;  /* 0x000000ffff007224 */ /* 0x000fe200078e00ff */
[----:B-1----:R-:W1:Y:S01]  /*0190*/  LDC.64 R6, c[0x0][0x218] ;  /* 0x00008600ff067b82 */ /* 0x002e620000000a00 */
[----:B------:R-:W-:-:S05]  /*01a0*/  IMAD.WIDE R10, R11, 0x4, R2 ;  /* 0x000000040b0a7825 */ /* 0x000fca00078e0202 */
[----:B------:R-:W4:Y:S01]  /*01b0*/  @!P0 LDG.E.EL R14, desc[UR4][R10.64] ;  /* 0x000000040a0e8981 */ /* 0x000f22000c2e1900 */
[----:B------:R-:W-:-:S04]  /*01c0*/  VIADD R13, R13, 0x30 ;  /* 0x000000300d0d7836 */ /* 0x000fc80000000000 */
[----:B------:R-:W-:-:S05]  /*01d0*/  IMAD.WIDE R12, R13, 0x4, R2 ;  /* 0x000000040d0c7825 */ /* 0x000fca00078e0202 */
[----:B------:R-:W5:Y:S01]  /*01e0*/  @!P0 LDG.E.EL R15, desc[UR4][R12.64] ;  /* 0x000000040c0f8981 */ /* 0x000f62000c2e1900 */
[----:B------:R-:W-:-:S05]  /*01f0*/  IMAD.WIDE R2, R5, 0x4, R2 ;  /* 0x0000000405027825 */ /* 0x000fca00078e0202 */
[----:B------:R1:W5:Y:S02]  /*0200*/  @!P0 LDG.E R0, desc[UR4][R2.64] ;  /* 0x0000000402008981 */ /* 0x000364000c1e1900 */
[----:B-1----:R-:W-:Y:S01]  /*0210*/  IMAD.WIDE R2, R5, 0x4, R6 ;  /* 0x0000000405027825 */ /* 0x002fe200078e0206 */
[C---:B--2---:R-:W-:Y:S02]  /*0220*/  FSETP.NAN.AND P2, PT, R17.reuse, R17, PT ;  /* 0x000000111100720b */ /* 0x044fe40003f48000 */
[----:B---3--:R-:W-:-:S11]  /*0230*/  FSETP.GT.AND P1, PT, R17, R4, PT ;  /* 0x000000041100720b */ /* 0x008fd60003f24000 */
[----:B------:R-:W-:-:S04]  /*0240*/  @!P2 FSEL R17, R17, R4, P1 ;  /* 0x000000041111a208 */ /* 0x000fc80000800000 */
[C---:B----4-:R-:W-:Y:S02]  /*0250*/  FSETP.GT.AND P1, PT, R17.reuse, R14, PT ;  /* 0x0000000e1100720b */ /* 0x050fe40003f24000 */
[----:B------:R-:W-:-:S11]  /*0260*/  FSETP.NAN.AND P2, PT, R17, R17, PT ;  /* 0x000000111100720b */ /* 0x000fd60003f48000 */
[----:B------:R-:W-:-:S04]  /*0270*/  @!P1 FSEL R17, R17, R14, P2 ;  /* 0x0000000e11119208 */ /* 0x000fc80001000000 */
[C---:B-----5:R-:W-:Y:S02]  /*0280*/  FSETP.GT.AND P1, PT, R17.reuse, R15, PT ;  /* 0x0000000f1100720b */ /* 0x060fe40003f24000 */
[----:B------:R-:W-:-:S11]  /*0290*/  FSETP.NAN.AND P2, PT, R17, R17, PT ;  /* 0x000000111100720b */ /* 0x000fd60003f48000 */
[----:B------:R-:W-:-:S05]  /*02a0*/  @!P1 FSEL R17, R17, R15, P2 ;  /* 0x0000000f11119208 */ /* 0x000fca0001000000 */
[----:B------:R-:W-:Y:S01]  /*02b0*/  FADD R17, -R17, R0 ;  /* 0x0000000011117221 */ /* 0x000fe20000000100 */
[----:B------:R-:W-:Y:S06]  /*02c0*/  @P0 EXIT ;  /* 0x000000000000094d */ /* 0x000fec0003800000 */
[----:B------:R-:W-:Y:S01]  /*02d0*/  STG.E desc[UR4][R2.64], R17 ;  /* 0x0000001102007986 */ /* 0x000fe2000c101904 */
[----:B------:R-:W-:Y:S05]  /*02e0*/  EXIT ;  /* 0x000000000000794d */ /* 0x000fea0003800000 */
.L_x_0:
[----:B------:R-:W-:-:S00]  /*02f0*/  BRA `(.L_x_0) ;  /* 0xfffffffc00fc7947 */ /* 0x000fc0000383ffff */
[----:B------:R-:W-:-:S00]  /*0300*/  NOP ;  /* 0x0000000000007918 */ /* 0x000fc00000000000 */
[----:B------:R-:W-:-:S00]  /*0310*/  NOP ;  /* 0x0000000000007918 */ /* 0x000fc00000000000 */
[----:B------:R-:W-:-:S00]  /*0320*/  NOP ;  /* 0x0000000000007918 */ /* 0x000fc00000000000 */
[----:B------:R-:W-:-:S00]  /*0330*/  NOP ;  /* 0x0000000000007918 */ /* 0x000fc00000000000 */
[----:B------:R-:W-:-:S00]  /*0340*/  NOP ;  /* 0x0000000000007918 */ /* 0x000fc00000000000 */
[----:B------:R-:W-:-:S00]  /*0350*/  NOP ;  /* 0x0000000000007918 */ /* 0x000fc00000000000 */
[----:B------:R-:W-:-:S00]  /*0360*/  NOP ;  /* 0x0000000000007918 */ /* 0x000fc00000000000 */
[----:B------:R-:W-:-:S00]  /*0370*/  NOP ;  /* 0x0000000000007918 */ /* 0x000fc00000000000 */
.L_x_1:


//--------------------- .nv.constant0.triton_poi_fused__log_softmax_0 --------------------------
	.section	.nv.constant0.triton_poi_fused__log_softmax_0,"a",@progbits
	.sectionflags	@""
	.align	4
.nv.constant0.triton_poi_fused__log_softmax_0:
	.zero		548
